//
// Generated by NVIDIA NVVM Compiler
//
// Compiler Build ID: CL-36424714
// Cuda compilation tools, release 13.0, V13.0.88
// Based on NVVM 20.0.0
//

.version 9.0
.target sm_100
.address_size 64

	// .globl	_Z11Sum1_KernelPfS_i
.extern .shared .align 16 .b8 partialSum[];

.visible .entry _Z11Sum1_KernelPfS_i(
	.param .u64 .ptr .align 1 _Z11Sum1_KernelPfS_i_param_0,
	.param .u64 .ptr .align 1 _Z11Sum1_KernelPfS_i_param_1,
	.param .u32 _Z11Sum1_KernelPfS_i_param_2
)
{
	.reg .pred 	%p<9>;
	.reg .b32 	%r<15>;
	.reg .b32 	%f<21>;
	.reg .b64 	%rd<9>;

	ld.param.u64 	%rd1, [_Z11Sum1_KernelPfS_i_param_0];
	ld.param.u64 	%rd2, [_Z11Sum1_KernelPfS_i_param_1];
	ld.param.u32 	%r5, [_Z11Sum1_KernelPfS_i_param_2];
	mov.u32 	%r1, %tid.x;
	mov.u32 	%r2, %ctaid.x;
	mov.u32 	%r6, %ntid.x;
	mad.lo.s32 	%r3, %r2, %r6, %r1;
	shl.b32 	%r7, %r1, 2;
	mov.u32 	%r8, partialSum;
	add.s32 	%r4, %r8, %r7;
	mov.b32 	%r9, 0;
	st.shared.u32 	[%r4], %r9;
	setp.ge.u32 	%p1, %r3, %r5;
	@%p1 bra 	$L__BB0_2;
	cvta.to.global.u64 	%rd3, %rd1;
	mul.wide.u32 	%rd4, %r3, 4;
	add.s64 	%rd5, %rd3, %rd4;
	ld.global.f32 	%f1, [%rd5];
	st.shared.f32 	[%r4], %f1;
$L__BB0_2:
	bar.sync 	0;
	and.b32  	%r10, %r1, 1;
	setp.eq.b32 	%p2, %r10, 1;
	@%p2 bra 	$L__BB0_4;
	ld.shared.f32 	%f2, [%r4+4];
	ld.shared.f32 	%f3, [%r4];
	add.f32 	%f4, %f2, %f3;
	st.shared.f32 	[%r4], %f4;
$L__BB0_4:
	bar.sync 	0;
	and.b32  	%r11, %r1, 7;
	setp.ne.s32 	%p3, %r11, 0;
	@%p3 bra 	$L__BB0_6;
	ld.shared.f32 	%f5, [%r4+16];
	ld.shared.f32 	%f6, [%r4];
	add.f32 	%f7, %f5, %f6;
	st.shared.f32 	[%r4], %f7;
$L__BB0_6:
	bar.sync 	0;
	and.b32  	%r12, %r1, 31;
	setp.ne.s32 	%p4, %r12, 0;
	@%p4 bra 	$L__BB0_8;
	ld.shared.f32 	%f8, [%r4+64];
	ld.shared.f32 	%f9, [%r4];
	add.f32 	%f10, %f8, %f9;
	st.shared.f32 	[%r4], %f10;
$L__BB0_8:
	bar.sync 	0;
	and.b32  	%r13, %r1, 127;
	setp.ne.s32 	%p5, %r13, 0;
	@%p5 bra 	$L__BB0_10;
	ld.shared.f32 	%f11, [%r4+256];
	ld.shared.f32 	%f12, [%r4];
	add.f32 	%f13, %f11, %f12;
	st.shared.f32 	[%r4], %f13;
$L__BB0_10:
	bar.sync 	0;
	and.b32  	%r14, %r1, 511;
	setp.ne.s32 	%p6, %r14, 0;
	@%p6 bra 	$L__BB0_12;
	ld.shared.f32 	%f14, [%r4+1024];
	ld.shared.f32 	%f15, [%r4];
	add.f32 	%f16, %f14, %f15;
	st.shared.f32 	[%r4], %f16;
$L__BB0_12:
	bar.sync 	0;
	setp.ne.s32 	%p7, %r1, 0;
	@%p7 bra 	$L__BB0_14;
	ld.shared.f32 	%f17, [partialSum+4096];
	ld.shared.f32 	%f18, [%r4];
	add.f32 	%f19, %f17, %f18;
	st.shared.f32 	[%r4], %f19;
$L__BB0_14:
	setp.ne.s32 	%p8, %r1, 0;
	bar.sync 	0;
	@%p8 bra 	$L__BB0_16;
	ld.shared.f32 	%f20, [partialSum];
	cvta.to.global.u64 	%rd6, %rd2;
	mul.wide.u32 	%rd7, %r2, 4;
	add.s64 	%rd8, %rd6, %rd7;
	st.global.f32 	[%rd8], %f20;
$L__BB0_16:
	ret;

}
	// .globl	_Z11Sum2_KernelPfS_i
.visible .entry _Z11Sum2_KernelPfS_i(
	.param .u64 .ptr .align 1 _Z11Sum2_KernelPfS_i_param_0,
	.param .u64 .ptr .align 1 _Z11Sum2_KernelPfS_i_param_1,
	.param .u32 _Z11Sum2_KernelPfS_i_param_2
)
{
	.reg .pred 	%p<6>;
	.reg .b32 	%r<15>;
	.reg .b32 	%f<6>;
	.reg .b64 	%rd<9>;

	ld.param.u64 	%rd1, [_Z11Sum2_KernelPfS_i_param_0];
	ld.param.u64 	%rd2, [_Z11Sum2_KernelPfS_i_param_1];
	ld.param.u32 	%r8, [_Z11Sum2_KernelPfS_i_param_2];
	mov.u32 	%r1, %tid.x;
	mov.u32 	%r2, %ctaid.x;
	mov.u32 	%r14, %ntid.x;
	mad.lo.s32 	%r4, %r2, %r14, %r1;
	shl.b32 	%r9, %r1, 2;
	mov.u32 	%r10, partialSum;
	add.s32 	%r5, %r10, %r9;
	mov.b32 	%r11, 0;
	st.shared.u32 	[%r5], %r11;
	setp.ge.u32 	%p1, %r4, %r8;
	@%p1 bra 	$L__BB1_2;
	cvta.to.global.u64 	%rd3, %rd1;
	mul.wide.u32 	%rd4, %r4, 4;
	add.s64 	%rd5, %rd3, %rd4;
	ld.global.f32 	%f1, [%rd5];
	st.shared.f32 	[%r5], %f1;
$L__BB1_2:
	bar.sync 	0;
	setp.lt.u32 	%p2, %r14, 2;
	@%p2 bra 	$L__BB1_6;
$L__BB1_3:
	shr.u32 	%r7, %r14, 1;
	setp.ge.u32 	%p3, %r1, %r7;
	@%p3 bra 	$L__BB1_5;
	shl.b32 	%r12, %r7, 2;
	add.s32 	%r13, %r5, %r12;
	ld.shared.f32 	%f2, [%r13];
	ld.shared.f32 	%f3, [%r5];
	add.f32 	%f4, %f2, %f3;
	st.shared.f32 	[%r5], %f4;
$L__BB1_5:
	bar.sync 	0;
	setp.gt.u32 	%p4, %r14, 3;
	mov.u32 	%r14, %r7;
	@%p4 bra 	$L__BB1_3;
$L__BB1_6:
	setp.ne.s32 	%p5, %r1, 0;
	@%p5 bra 	$L__BB1_8;
	ld.shared.f32 	%f5, [partialSum];
	cvta.to.global.u64 	%rd6, %rd2;
	mul.wide.u32 	%rd7, %r2, 4;
	add.s64 	%rd8, %rd6, %rd7;
	st.global.f32 	[%rd8], %f5;
$L__BB1_8:
	ret;

}
	// .globl	_Z11Sum3_KernelPfS_i
.visible .entry _Z11Sum3_KernelPfS_i(
	.param .u64 .ptr .align 1 _Z11Sum3_KernelPfS_i_param_0,
	.param .u64 .ptr .align 1 _Z11Sum3_KernelPfS_i_param_1,
	.param .u32 _Z11Sum3_KernelPfS_i_param_2
)
{
	.reg .pred 	%p<6>;
	.reg .b32 	%r<18>;
	.reg .b32 	%f<8>;
	.reg .b64 	%rd<11>;

	ld.param.u64 	%rd1, [_Z11Sum3_KernelPfS_i_param_0];
	ld.param.u64 	%rd2, [_Z11Sum3_KernelPfS_i_param_1];
	ld.param.u32 	%r8, [_Z11Sum3_KernelPfS_i_param_2];
	mov.u32 	%r1, %tid.x;
	mov.u32 	%r2, %ctaid.x;
	mov.u32 	%r17, %ntid.x;
	mul.lo.s32 	%r9, %r17, %r2;
	shl.b32 	%r10, %r9, 1;
	add.s32 	%r4, %r10, %r1;
	shl.b32 	%r11, %r1, 2;
	mov.u32 	%r12, partialSum;
	add.s32 	%r5, %r12, %r11;
	mov.b32 	%r13, 0;
	st.shared.u32 	[%r5], %r13;
	setp.ge.u32 	%p1, %r4, %r8;
	@%p1 bra 	$L__BB2_2;
	cvta.to.global.u64 	%rd3, %rd1;
	mul.wide.u32 	%rd4, %r4, 4;
	add.s64 	%rd5, %rd3, %rd4;
	ld.global.f32 	%f1, [%rd5];
	add.s32 	%r14, %r4, %r17;
	mul.wide.u32 	%rd6, %r14, 4;
	add.s64 	%rd7, %rd3, %rd6;
	ld.global.f32 	%f2, [%rd7];
	add.f32 	%f3, %f1, %f2;
	st.shared.f32 	[%r5], %f3;
$L__BB2_2:
	bar.sync 	0;
	setp.lt.u32 	%p2, %r17, 2;
	@%p2 bra 	$L__BB2_6;
$L__BB2_3:
	shr.u32 	%r7, %r17, 1;
	setp.ge.u32 	%p3, %r1, %r7;
	@%p3 bra 	$L__BB2_5;
	shl.b32 	%r15, %r7, 2;
	add.s32 	%r16, %r5, %r15;
	ld.shared.f32 	%f4, [%r16];
	ld.shared.f32 	%f5, [%r5];
	add.f32 	%f6, %f4, %f5;
	st.shared.f32 	[%r5], %f6;
$L__BB2_5:
	bar.sync 	0;
	setp.gt.u32 	%p4, %r17, 3;
	mov.u32 	%r17, %r7;
	@%p4 bra 	$L__BB2_3;
$L__BB2_6:
	setp.ne.s32 	%p5, %r1, 0;
	@%p5 bra 	$L__BB2_8;
	ld.shared.f32 	%f7, [partialSum];
	cvta.to.global.u64 	%rd8, %rd2;
	mul.wide.u32 	%rd9, %r2, 4;
	add.s64 	%rd10, %rd8, %rd9;
	st.global.f32 	[%rd10], %f7;
$L__BB2_8:
	ret;

}
	// .globl	_Z11Sum4_KernelPfS_i
.visible .entry _Z11Sum4_KernelPfS_i(
	.param .u64 .ptr .align 1 _Z11Sum4_KernelPfS_i_param_0,
	.param .u64 .ptr .align 1 _Z11Sum4_KernelPfS_i_param_1,
	.param .u32 _Z11Sum4_KernelPfS_i_param_2
)
{
	.reg .pred 	%p<7>;
	.reg .b32 	%r<18>;
	.reg .b32 	%f<21>;
	.reg .b64 	%rd<11>;

	ld.param.u64 	%rd1, [_Z11Sum4_KernelPfS_i_param_0];
	ld.param.u64 	%rd2, [_Z11Sum4_KernelPfS_i_param_1];
	ld.param.u32 	%r9, [_Z11Sum4_KernelPfS_i_param_2];
	mov.u32 	%r1, %tid.x;
	mov.u32 	%r2, %ctaid.x;
	mov.u32 	%r17, %ntid.x;
	mul.lo.s32 	%r10, %r17, %r2;
	shl.b32 	%r11, %r10, 1;
	add.s32 	%r4, %r11, %r1;
	shl.b32 	%r12, %r1, 2;
	mov.u32 	%r13, partialSum;
	add.s32 	%r5, %r13, %r12;
	mov.b32 	%r14, 0;
	st.shared.u32 	[%r5], %r14;
	setp.ge.u32 	%p1, %r4, %r9;
	@%p1 bra 	$L__BB3_2;
	cvta.to.global.u64 	%rd3, %rd1;
	mul.wide.u32 	%rd4, %r4, 4;
	add.s64 	%rd5, %rd3, %rd4;
	ld.global.f32 	%f1, [%rd5];
	add.s32 	%r15, %r4, %r17;
	mul.wide.u32 	%rd6, %r15, 4;
	add.s64 	%rd7, %rd3, %rd6;
	ld.global.f32 	%f2, [%rd7];
	add.f32 	%f3, %f1, %f2;
	st.shared.f32 	[%r5], %f3;
$L__BB3_2:
	bar.sync 	0;
	setp.lt.u32 	%p2, %r17, 66;
	@%p2 bra 	$L__BB3_7;
	add.s32 	%r6, %r5, %r12;
$L__BB3_4:
	shr.u32 	%r8, %r17, 1;
	setp.ne.s32 	%p3, %r1, %r8;
	@%p3 bra 	$L__BB3_6;
	ld.shared.f32 	%f4, [%r6];
	ld.shared.f32 	%f5, [%r5];
	add.f32 	%f6, %f4, %f5;
	st.shared.f32 	[%r5], %f6;
$L__BB3_6:
	bar.sync 	0;
	setp.gt.u32 	%p4, %r17, 131;
	mov.u32 	%r17, %r8;
	@%p4 bra 	$L__BB3_4;
$L__BB3_7:
	setp.gt.u32 	%p5, %r1, 31;
	@%p5 bra 	$L__BB3_10;
	ld.shared.f32 	%f7, [%r5+128];
	ld.shared.f32 	%f8, [%r5];
	add.f32 	%f9, %f7, %f8;
	ld.shared.f32 	%f10, [%r5+64];
	add.f32 	%f11, %f9, %f10;
	ld.shared.f32 	%f12, [%r5+32];
	add.f32 	%f13, %f11, %f12;
	ld.shared.f32 	%f14, [%r5+16];
	add.f32 	%f15, %f13, %f14;
	ld.shared.f32 	%f16, [%r5+8];
	add.f32 	%f17, %f15, %f16;
	ld.shared.f32 	%f18, [%r5+4];
	add.f32 	%f19, %f17, %f18;
	st.shared.f32 	[%r5], %f19;
	setp.ne.s32 	%p6, %r1, 0;
	@%p6 bra 	$L__BB3_10;
	ld.shared.f32 	%f20, [partialSum];
	cvta.to.global.u64 	%rd8, %rd2;
	mul.wide.u32 	%rd9, %r2, 4;
	add.s64 	%rd10, %rd8, %rd9;
	st.global.f32 	[%rd10], %f20;
$L__BB3_10:
	ret;

}


// ===== COMPILED SASS (sm_100) =====

	.target	sm_100

	.elftype	@"ET_EXEC"


//--------------------- .note.nv.tkinfo           --------------------------
	.section	.note.nv.tkinfo,"",@"SHT_NOTE"
	.sectionflags	@"SHF_NOTE_NV_TKINFO"
	.tkinfo
        /*0018*/ 	.word	0x00000002
        /*0030*/ 	.string	""
        /*0030*/ 	.string	"ptxas"
        /*0030*/ 	.string	"Cuda compilation tools, release 13.0, V13.0.88"
        /*0030*/ 	.string	"Build cuda_13.0.r13.0/compiler.36424714_0"
        /*0030*/ 	.string	"-arch sm_100 -m 64 "



//--------------------- .note.nv.cuinfo           --------------------------
	.section	.note.nv.cuinfo,"",@"SHT_NOTE"
	.sectionflags	@"SHF_NOTE_NV_CUINFO"
        /*0018*/ 	.short	0x0002
        /*001a*/ 	.short	0x0064
        /*001c*/ 	.short	0x0082
	.zero		2


//--------------------- .nv.info                  --------------------------
	.section	.nv.info,"",@"SHT_CUDA_INFO"
	.align	4


	//----- nvinfo : EIATTR_REGCOUNT
	.align		4
        /*0000*/ 	.byte	0x04, 0x2f
        /*0002*/ 	.short	(.L_1 - .L_0)
	.align		4
.L_0:
        /*0004*/ 	.word	index@(_Z11Sum1_KernelPfS_i)
        /*0008*/ 	.word	0x0000000c


	//----- nvinfo : EIATTR_FRAME_SIZE
	.align		4
.L_1:
        /*000c*/ 	.byte	0x04, 0x11
        /*000e*/ 	.short	(.L_3 - .L_2)
	.align		4
.L_2:
        /*0010*/ 	.word	index@(_Z11Sum1_KernelPfS_i)
        /*0014*/ 	.word	0x00000000


	//----- nvinfo : EIATTR_REGCOUNT
	.align		4
.L_3:
        /*0018*/ 	.byte	0x04, 0x2f
        /*001a*/ 	.short	(.L_5 - .L_4)
	.align		4
.L_4:
        /*001c*/ 	.word	index@(_Z11Sum2_KernelPfS_i)
        /*0020*/ 	.word	0x0000000c


	//----- nvinfo : EIATTR_FRAME_SIZE
	.align		4
.L_5:
        /*0024*/ 	.byte	0x04, 0x11
        /*0026*/ 	.short	(.L_7 - .L_6)
	.align		4
.L_6:
        /*0028*/ 	.word	index@(_Z11Sum2_KernelPfS_i)
        /*002c*/ 	.word	0x00000000


	//----- nvinfo : EIATTR_REGCOUNT
	.align		4
.L_7:
        /*0030*/ 	.byte	0x04, 0x2f
        /*0032*/ 	.short	(.L_9 - .L_8)
	.align		4
.L_8:
        /*0034*/ 	.word	index@(_Z11Sum3_KernelPfS_i)
        /*0038*/ 	.word	0x0000000e


	//----- nvinfo : EIATTR_FRAME_SIZE
	.align		4
.L_9:
        /*003c*/ 	.byte	0x04, 0x11
        /*003e*/ 	.short	(.L_11 - .L_10)
	.align		4
.L_10:
        /*0040*/ 	.word	index@(_Z11Sum3_KernelPfS_i)
        /*0044*/ 	.word	0x00000000


	//----- nvinfo : EIATTR_REGCOUNT
	.align		4
.L_11:
        /*0048*/ 	.byte	0x04, 0x2f
        /*004a*/ 	.short	(.L_13 - .L_12)
	.align		4
.L_12:
        /*004c*/ 	.word	index@(_Z11Sum4_KernelPfS_i)
        /*0050*/ 	.word	0x00000012


	//----- nvinfo : EIATTR_FRAME_SIZE
	.align		4
.L_13:
        /*0054*/ 	.byte	0x04, 0x11
        /*0056*/ 	.short	(.L_15 - .L_14)
	.align		4
.L_14:
        /*0058*/ 	.word	index@(_Z11Sum4_KernelPfS_i)
        /*005c*/ 	.word	0x00000000


	//----- nvinfo : EIATTR_MIN_STACK_SIZE
	.align		4
.L_15:
        /*0060*/ 	.byte	0x04, 0x12
        /*0062*/ 	.short	(.L_17 - .L_16)
	.align		4
.L_16:
        /*0064*/ 	.word	index@(_Z11Sum4_KernelPfS_i)
        /*0068*/ 	.word	0x00000000


	//----- nvinfo : EIATTR_MIN_STACK_SIZE
	.align		4
.L_17:
        /*006c*/ 	.byte	0x04, 0x12
        /*006e*/ 	.short	(.L_19 - .L_18)
	.align		4
.L_18:
        /*0070*/ 	.word	index@(_Z11Sum3_KernelPfS_i)
        /*0074*/ 	.word	0x00000000


	//----- nvinfo : EIATTR_MIN_STACK_SIZE
	.align		4
.L_19:
        /*0078*/ 	.byte	0x04, 0x12
        /*007a*/ 	.short	(.L_21 - .L_20)
	.align		4
.L_20:
        /*007c*/ 	.word	index@(_Z11Sum2_KernelPfS_i)
        /*0080*/ 	.word	0x00000000


	//----- nvinfo : EIATTR_MIN_STACK_SIZE
	.align		4
.L_21:
        /*0084*/ 	.byte	0x04, 0x12
        /*0086*/ 	.short	(.L_23 - .L_22)
	.align		4
.L_22:
        /*0088*/ 	.word	index@(_Z11Sum1_KernelPfS_i)
        /*008c*/ 	.word	0x00000000
.L_23:


//--------------------- .nv.compat                --------------------------
	.section	.nv.compat,"",@"SHT_CUDA_COMPAT_INFO"
	.align	4
        /*0000*/ 	.byte	0x02, 0x09, 0x00, 0x00, 0x02, 0x02, 0x01, 0x00, 0x02, 0x05, 0x05, 0x00, 0x03, 0x07, 0x01, 0x01
        /*0010*/ 	.byte	0x02, 0x03, 0x00, 0x00, 0x02, 0x06, 0x01, 0x00, 0x04, 0x0b, 0x08, 0x00, 0x09, 0x00, 0x00, 0x00
        /*0020*/ 	.byte	0x00, 0x00, 0x00, 0x00


//--------------------- .nv.info._Z11Sum4_KernelPfS_i --------------------------
	.section	.nv.info._Z11Sum4_KernelPfS_i,"",@"SHT_CUDA_INFO"
	.sectionflags	@""
	.align	4


	//----- nvinfo : EIATTR_CUDA_API_VERSION
	.align		4
        /*0000*/ 	.byte	0x04, 0x37
        /*0002*/ 	.short	(.L_25 - .L_24)
.L_24:
        /*0004*/ 	.word	0x00000082


	//----- nvinfo : EIATTR_KPARAM_INFO
	.align		4
.L_25:
        /*0008*/ 	.byte	0x04, 0x17
        /*000a*/ 	.short	(.L_27 - .L_26)
.L_26:
        /*000c*/ 	.word	0x00000000
        /*0010*/ 	.short	0x0002
        /*0012*/ 	.short	0x0010
        /*0014*/ 	.byte	0x00, 0xf0, 0x11, 0x00


	//----- nvinfo : EIATTR_KPARAM_INFO
	.align		4
.L_27:
        /*0018*/ 	.byte	0x04, 0x17
        /*001a*/ 	.short	(.L_29 - .L_28)
.L_28:
        /*001c*/ 	.word	0x00000000
        /*0020*/ 	.short	0x0001
        /*0022*/ 	.short	0x0008
        /*0024*/ 	.byte	0x00, 0xf5, 0x21, 0x00


	//----- nvinfo : EIATTR_KPARAM_INFO
	.align		4
.L_29:
        /*0028*/ 	.byte	0x04, 0x17
        /*002a*/ 	.short	(.L_31 - .L_30)
.L_30:
        /*002c*/ 	.word	0x00000000
        /*0030*/ 	.short	0x0000
        /*0032*/ 	.short	0x0000
        /*0034*/ 	.byte	0x00, 0xf5, 0x21, 0x00


	//----- nvinfo : EIATTR_SPARSE_MMA_MASK
	.align		4
.L_31:
        /*0038*/ 	.byte	0x03, 0x50
        /*003a*/ 	.short	0x0000


	//----- nvinfo : EIATTR_MAXREG_COUNT
	.align		4
        /*003c*/ 	.byte	0x03, 0x1b
        /*003e*/ 	.short	0x00ff


	//----- nvinfo : EIATTR_NUM_BARRIERS
	.align		4
        /*0040*/ 	.byte	0x02, 0x4c
        /*0042*/ 	.byte	0x01
	.zero		1


	//----- nvinfo : EIATTR_MERCURY_ISA_VERSION
	.align		4
        /*0044*/ 	.byte	0x03, 0x5f
        /*0046*/ 	.short	0x0101


	//----- nvinfo : EIATTR_VRC_CTA_INIT_COUNT
	.align		4
        /*0048*/ 	.byte	0x02, 0x4a
	.zero		1
	.zero		1


	//----- nvinfo : EIATTR_EXIT_INSTR_OFFSETS
	.align		4
        /*004c*/ 	.byte	0x04, 0x1c
        /*004e*/ 	.short	(.L_33 - .L_32)


	//   ....[0]....
.L_32:
        /*0050*/ 	.word	0x00000250


	//   ....[1]....
        /*0054*/ 	.word	0x00000350


	//   ....[2]....
        /*0058*/ 	.word	0x000003d0


	//----- nvinfo : EIATTR_CBANK_PARAM_SIZE
	.align		4
.L_33:
        /*005c*/ 	.byte	0x03, 0x19
        /*005e*/ 	.short	0x0014


	//----- nvinfo : EIATTR_PARAM_CBANK
	.align		4
        /*0060*/ 	.byte	0x04, 0x0a
        /*0062*/ 	.short	(.L_35 - .L_34)
	.align		4
.L_34:
        /*0064*/ 	.word	index@(.nv.constant0._Z11Sum4_KernelPfS_i)
        /*0068*/ 	.short	0x0380
        /*006a*/ 	.short	0x0014


	//----- nvinfo : EIATTR_SW_WAR
	.align		4
.L_35:
        /*006c*/ 	.byte	0x04, 0x36
        /*006e*/ 	.short	(.L_37 - .L_36)
.L_36:
        /*0070*/ 	.word	0x00000008
.L_37:


//--------------------- .nv.info._Z11Sum3_KernelPfS_i --------------------------
	.section	.nv.info._Z11Sum3_KernelPfS_i,"",@"SHT_CUDA_INFO"
	.sectionflags	@""
	.align	4


	//----- nvinfo : EIATTR_CUDA_API_VERSION
	.align		4
        /*0000*/ 	.byte	0x04, 0x37
        /*0002*/ 	.short	(.L_39 - .L_38)
.L_38:
        /*0004*/ 	.word	0x00000082


	//----- nvinfo : EIATTR_KPARAM_INFO
	.align		4
.L_39:
        /*0008*/ 	.byte	0x04, 0x17
        /*000a*/ 	.short	(.L_41 - .L_40)
.L_40:
        /*000c*/ 	.word	0x00000000
        /*0010*/ 	.short	0x0002
        /*0012*/ 	.short	0x0010
        /*0014*/ 	.byte	0x00, 0xf0, 0x11, 0x00


	//----- nvinfo : EIATTR_KPARAM_INFO
	.align		4
.L_41:
        /*0018*/ 	.byte	0x04, 0x17
        /*001a*/ 	.short	(.L_43 - .L_42)
.L_42:
        /*001c*/ 	.word	0x00000000
        /*0020*/ 	.short	0x0001
        /*0022*/ 	.short	0x0008
        /*0024*/ 	.byte	0x00, 0xf5, 0x21, 0x00


	//----- nvinfo : EIATTR_KPARAM_INFO
	.align		4
.L_43:
        /*0028*/ 	.byte	0x04, 0x17
        /*002a*/ 	.short	(.L_45 - .L_44)
.L_44:
        /*002c*/ 	.word	0x00000000
        /*0030*/ 	.short	0x0000
        /*0032*/ 	.short	0x0000
        /*0034*/ 	.byte	0x00, 0xf5, 0x21, 0x00


	//----- nvinfo : EIATTR_SPARSE_MMA_MASK
	.align		4
.L_45:
        /*0038*/ 	.byte	0x03, 0x50
        /*003a*/ 	.short	0x0000


	//----- nvinfo : EIATTR_MAXREG_COUNT
	.align		4
        /*003c*/ 	.byte	0x03, 0x1b
        /*003e*/ 	.short	0x00ff


	//----- nvinfo : EIATTR_NUM_BARRIERS
	.align		4
        /*0040*/ 	.byte	0x02, 0x4c
        /*0042*/ 	.byte	0x01
	.zero		1


	//----- nvinfo : EIATTR_MERCURY_ISA_VERSION
	.align		4
        /*0044*/ 	.byte	0x03, 0x5f
        /*0046*/ 	.short	0x0101


	//----- nvinfo : EIATTR_VRC_CTA_INIT_COUNT
	.align		4
        /*0048*/ 	.byte	0x02, 0x4a
	.zero		1
	.zero		1


	//----- nvinfo : EIATTR_EXIT_INSTR_OFFSETS
	.align		4
        /*004c*/ 	.byte	0x04, 0x1c
        /*004e*/ 	.short	(.L_47 - .L_46)


	//   ....[0]....
.L_46:
        /*0050*/ 	.word	0x00000260


	//   ....[1]....
        /*0054*/ 	.word	0x000002e0


	//----- nvinfo : EIATTR_CBANK_PARAM_SIZE
	.align		4
.L_47:
        /*0058*/ 	.byte	0x03, 0x19
        /*005a*/ 	.short	0x0014


	//----- nvinfo : EIATTR_PARAM_CBANK
	.align		4
        /*005c*/ 	.byte	0x04, 0x0a
        /*005e*/ 	.short	(.L_49 - .L_48)
	.align		4
.L_48:
        /*0060*/ 	.word	index@(.nv.constant0._Z11Sum3_KernelPfS_i)
        /*0064*/ 	.short	0x0380
        /*0066*/ 	.short	0x0014


	//----- nvinfo : EIATTR_SW_WAR
	.align		4
.L_49:
        /*0068*/ 	.byte	0x04, 0x36
        /*006a*/ 	.short	(.L_51 - .L_50)
.L_50:
        /*006c*/ 	.word	0x00000008
.L_51:


//--------------------- .nv.info._Z11Sum2_KernelPfS_i --------------------------
	.section	.nv.info._Z11Sum2_KernelPfS_i,"",@"SHT_CUDA_INFO"
	.sectionflags	@""
	.align	4


	//----- nvinfo : EIATTR_CUDA_API_VERSION
	.align		4
        /*0000*/ 	.byte	0x04, 0x37
        /*0002*/ 	.short	(.L_53 - .L_52)
.L_52:
        /*0004*/ 	.word	0x00000082


	//----- nvinfo : EIATTR_KPARAM_INFO
	.align		4
.L_53:
        /*0008*/ 	.byte	0x04, 0x17
        /*000a*/ 	.short	(.L_55 - .L_54)
.L_54:
        /*000c*/ 	.word	0x00000000
        /*0010*/ 	.short	0x0002
        /*0012*/ 	.short	0x0010
        /*0014*/ 	.byte	0x00, 0xf0, 0x11, 0x00


	//----- nvinfo : EIATTR_KPARAM_INFO
	.align		4
.L_55:
        /*0018*/ 	.byte	0x04, 0x17
        /*001a*/ 	.short	(.L_57 - .L_56)
.L_56:
        /*001c*/ 	.word	0x00000000
        /*0020*/ 	.short	0x0001
        /*0022*/ 	.short	0x0008
        /*0024*/ 	.byte	0x00, 0xf5, 0x21, 0x00


	//----- nvinfo : EIATTR_KPARAM_INFO
	.align		4
.L_57:
        /*0028*/ 	.byte	0x04, 0x17
        /*002a*/ 	.short	(.L_59 - .L_58)
.L_58:
        /*002c*/ 	.word	0x00000000
        /*0030*/ 	.short	0x0000
        /*0032*/ 	.short	0x0000
        /*0034*/ 	.byte	0x00, 0xf5, 0x21, 0x00


	//----- nvinfo : EIATTR_SPARSE_MMA_MASK
	.align		4
.L_59:
        /*0038*/ 	.byte	0x03, 0x50
        /*003a*/ 	.short	0x0000


	//----- nvinfo : EIATTR_MAXREG_COUNT
	.align		4
        /*003c*/ 	.byte	0x03, 0x1b
        /*003e*/ 	.short	0x00ff


	//----- nvinfo : EIATTR_NUM_BARRIERS
	.align		4
        /*0040*/ 	.byte	0x02, 0x4c
        /*0042*/ 	.byte	0x01
	.zero		1


	//----- nvinfo : EIATTR_MERCURY_ISA_VERSION
	.align		4
        /*0044*/ 	.byte	0x03, 0x5f
        /*0046*/ 	.short	0x0101


	//----- nvinfo : EIATTR_VRC_CTA_INIT_COUNT
	.align		4
        /*0048*/ 	.byte	0x02, 0x4a
	.zero		1
	.zero		1


	//----- nvinfo : EIATTR_EXIT_INSTR_OFFSETS
	.align		4
        /*004c*/ 	.byte	0x04, 0x1c
        /*004e*/ 	.short	(.L_61 - .L_60)


	//   ....[0]....
.L_60:
        /*0050*/ 	.word	0x00000210


	//   ....[1]....
        /*0054*/ 	.word	0x00000290


	//----- nvinfo : EIATTR_CBANK_PARAM_SIZE
	.align		4
.L_61:
        /*0058*/ 	.byte	0x03, 0x19
        /*005a*/ 	.short	0x0014


	//----- nvinfo : EIATTR_PARAM_CBANK
	.align		4
        /*005c*/ 	.byte	0x04, 0x0a
        /*005e*/ 	.short	(.L_63 - .L_62)
	.align		4
.L_62:
        /*0060*/ 	.word	index@(.nv.constant0._Z11Sum2_KernelPfS_i)
        /*0064*/ 	.short	0x0380
        /*0066*/ 	.short	0x0014


	//----- nvinfo : EIATTR_SW_WAR
	.align		4
.L_63:
        /*0068*/ 	.byte	0x04, 0x36
        /*006a*/ 	.short	(.L_65 - .L_64)
.L_64:
        /*006c*/ 	.word	0x00000008
.L_65:


//--------------------- .nv.info._Z11Sum1_KernelPfS_i --------------------------
	.section	.nv.info._Z11Sum1_KernelPfS_i,"",@"SHT_CUDA_INFO"
	.sectionflags	@""
	.align	4


	//----- nvinfo : EIATTR_CUDA_API_VERSION
	.align		4
        /*0000*/ 	.byte	0x04, 0x37
        /*0002*/ 	.short	(.L_67 - .L_66)
.L_66:
        /*0004*/ 	.word	0x00000082


	//----- nvinfo : EIATTR_KPARAM_INFO
	.align		4
.L_67:
        /*0008*/ 	.byte	0x04, 0x17
        /*000a*/ 	.short	(.L_69 - .L_68)
.L_68:
        /*000c*/ 	.word	0x00000000
        /*0010*/ 	.short	0x0002
        /*0012*/ 	.short	0x0010
        /*0014*/ 	.byte	0x00, 0xf0, 0x11, 0x00


	//----- nvinfo : EIATTR_KPARAM_INFO
	.align		4
.L_69:
        /*0018*/ 	.byte	0x04, 0x17
        /*001a*/ 	.short	(.L_71 - .L_70)
.L_70:
        /*001c*/ 	.word	0x00000000
        /*0020*/ 	.short	0x0001
        /*0022*/ 	.short	0x0008
        /*0024*/ 	.byte	0x00, 0xf5, 0x21, 0x00


	//----- nvinfo : EIATTR_KPARAM_INFO
	.align		4
.L_71:
        /*0028*/ 	.byte	0x04, 0x17
        /*002a*/ 	.short	(.L_73 - .L_72)
.L_72:
        /*002c*/ 	.word	0x00000000
        /*0030*/ 	.short	0x0000
        /*0032*/ 	.short	0x0000
        /*0034*/ 	.byte	0x00, 0xf5, 0x21, 0x00


	//----- nvinfo : EIATTR_SPARSE_MMA_MASK
	.align		4
.L_73:
        /*0038*/ 	.byte	0x03, 0x50
        /*003a*/ 	.short	0x0000


	//----- nvinfo : EIATTR_MAXREG_COUNT
	.align		4
        /*003c*/ 	.byte	0x03, 0x1b
        /*003e*/ 	.short	0x00ff


	//----- nvinfo : EIATTR_NUM_BARRIERS
	.align		4
        /*0040*/ 	.byte	0x02, 0x4c
        /*0042*/ 	.byte	0x01
	.zero		1


	//----- nvinfo : EIATTR_MERCURY_ISA_VERSION
	.align		4
        /*0044*/ 	.byte	0x03, 0x5f
        /*0046*/ 	.short	0x0101


	//----- nvinfo : EIATTR_VRC_CTA_INIT_COUNT
	.align		4
        /*0048*/ 	.byte	0x02, 0x4a
	.zero		1
	.zero		1


	//----- nvinfo : EIATTR_EXIT_INSTR_OFFSETS
	.align		4
        /*004c*/ 	.byte	0x04, 0x1c
        /*004e*/ 	.short	(.L_75 - .L_74)


	//   ....[0]....
.L_74:
        /*0050*/ 	.word	0x00000370


	//   ....[1]....
        /*0054*/ 	.word	0x000003c0


	//----- nvinfo : EIATTR_CBANK_PARAM_SIZE
	.align		4
.L_75:
        /*0058*/ 	.byte	0x03, 0x19
        /*005a*/ 	.short	0x0014


	//----- nvinfo : EIATTR_PARAM_CBANK
	.align		4
        /*005c*/ 	.byte	0x04, 0x0a
        /*005e*/ 	.short	(.L_77 - .L_76)
	.align		4
.L_76:
        /*0060*/ 	.word	index@(.nv.constant0._Z11Sum1_KernelPfS_i)
        /*0064*/ 	.short	0x0380
        /*0066*/ 	.short	0x0014


	//----- nvinfo : EIATTR_SW_WAR
	.align		4
.L_77:
        /*0068*/ 	.byte	0x04, 0x36
        /*006a*/ 	.short	(.L_79 - .L_78)
.L_78:
        /*006c*/ 	.word	0x00000008
.L_79:


//--------------------- .nv.callgraph             --------------------------
	.section	.nv.callgraph,"",@"SHT_CUDA_CALLGRAPH"
	.align	4
	.sectionentsize	8
	.align		4
        /*0000*/ 	.word	0x00000000
	.align		4
        /*0004*/ 	.word	0xffffffff
	.align		4
        /*0008*/ 	.word	0x00000000
	.align		4
        /*000c*/ 	.word	0xfffffffe
	.align		4
        /*0010*/ 	.word	0x00000000
	.align		4
        /*0014*/ 	.word	0xfffffffd
	.align		4
        /*0018*/ 	.word	0x00000000
	.align		4
        /*001c*/ 	.word	0xfffffffc


//--------------------- .text._Z11Sum4_KernelPfS_i --------------------------
	.section	.text._Z11Sum4_KernelPfS_i,"ax",@progbits
	.align	128
        .global         _Z11Sum4_KernelPfS_i
        .type           _Z11Sum4_KernelPfS_i,@function
        .size           _Z11Sum4_KernelPfS_i,(.L_x_10 - _Z11Sum4_KernelPfS_i)
        .other          _Z11Sum4_KernelPfS_i,@"STO_CUDA_ENTRY STV_DEFAULT"
_Z11Sum4_KernelPfS_i:
.text._Z11Sum4_KernelPfS_i:
[----:B------:R-:W-:Y:S01]  /*0000*/  LDC R1, c[0x0][0x37c] ;  /* 0x0000df00ff017b82 */ /* 0x000fe20000000800 */
[----:B------:R-:W0:Y:S01]  /*0010*/  S2R R0, SR_CTAID.X ;  /* 0x0000000000007919 */ /* 0x000e220000002500 */
[----:B------:R-:W0:Y:S01]  /*0020*/  LDCU UR5, c[0x0][0x360] ;  /* 0x00006c00ff0577ac */ /* 0x000e220008000800 */
[----:B------:R-:W1:Y:S01]  /*0030*/  S2R R2, SR_TID.X ;  /* 0x0000000000027919 */ /* 0x000e620000002100 */
[----:B------:R-:W2:Y:S01]  /*0040*/  LDCU UR4, c[0x0][0x390] ;  /* 0x00007200ff0477ac */ /* 0x000ea20008000800 */
[----:B------:R-:W3:Y:S01]  /*0050*/  LDCU.64 UR8, c[0x0][0x358] ;  /* 0x00006b00ff0877ac */ /* 0x000ee20008000a00 */
[----:B0-----:R-:W-:-:S05]  /*0060*/  IMAD R3, R0, UR5, RZ ;  /* 0x0000000500037c24 */ /* 0x001fca000f8e02ff */
[----:B-1----:R-:W-:-:S04]  /*0070*/  LEA R3, R3, R2, 0x1 ;  /* 0x0000000203037211 */ /* 0x002fc800078e08ff */
[----:B--2---:R-:W-:-:S13]  /*0080*/  ISETP.GE.U32.AND P1, PT, R3, UR4, PT ;  /* 0x0000000403007c0c */ /* 0x004fda000bf26070 */
[----:B------:R-:W0:Y:S01]  /*0090*/  @!P1 LDC.64 R6, c[0x0][0x380] ;  /* 0x0000e000ff069b82 */ /* 0x000e220000000a00 */
[C---:B------:R-:W-:Y:S01]  /*00a0*/  @!P1 IADD3 R9, PT, PT, R3.reuse, UR5, RZ ;  /* 0x0000000503099c10 */ /* 0x040fe2000fffe0ff */
[----:B0-----:R-:W-:-:S04]  /*00b0*/  @!P1 IMAD.WIDE.U32 R4, R3, 0x4, R6 ;  /* 0x0000000403049825 */ /* 0x001fc800078e0006 */
[----:B------:R-:W-:Y:S02]  /*00c0*/  @!P1 IMAD.WIDE.U32 R6, R9, 0x4, R6 ;  /* 0x0000000409069825 */ /* 0x000fe400078e0006 */
[----:B---3--:R-:W2:Y:S04]  /*00d0*/  @!P1 LDG.E R4, desc[UR8][R4.64] ;  /* 0x0000000804049981 */ /* 0x008ea8000c1e1900 */
[----:B------:R-:W2:Y:S01]  /*00e0*/  @!P1 LDG.E R7, desc[UR8][R6.64] ;  /* 0x0000000806079981 */ /* 0x000ea2000c1e1900 */
[----:B------:R-:W0:Y:S01]  /*00f0*/  S2UR UR6, SR_CgaCtaId ;  /* 0x00000000000679c3 */ /* 0x000e220000008800 */
[----:B------:R-:W-:Y:S01]  /*0100*/  UMOV UR4, 0x400 ;  /* 0x0000040000047882 */ /* 0x000fe20000000000 */
[----:B------:R-:W-:Y:S01]  /*0110*/  HFMA2 R8, -RZ, RZ, 0, 0 ;  /* 0x00000000ff087431 */ /* 0x000fe200000001ff */
[----:B------:R-:W-:Y:S01]  /*0120*/  UISETP.GE.U32.AND UP0, UPT, UR5, 0x42, UPT ;  /* 0x000000420500788c */ /* 0x000fe2000bf06070 */
[----:B------:R-:W-:Y:S01]  /*0130*/  ISETP.GT.U32.AND P0, PT, R2, 0x1f, PT ;  /* 0x0000001f0200780c */ /* 0x000fe20003f04070 */
[----:B0-----:R-:W-:-:S06]  /*0140*/  ULEA UR4, UR6, UR4, 0x18 ;  /* 0x0000000406047291 */ /* 0x001fcc000f8ec0ff */
[----:B------:R-:W-:Y:S01]  /*0150*/  LEA R3, R2, UR4, 0x2 ;  /* 0x0000000402037c11 */ /* 0x000fe2000f8e10ff */
[----:B--2---:R-:W-:-:S05]  /*0160*/  @!P1 FADD R8, R4, R7 ;  /* 0x0000000704089221 */ /* 0x004fca0000000000 */
[----:B------:R0:W-:Y:S01]  /*0170*/  STS [R3], R8 ;  /* 0x0000000803007388 */ /* 0x0001e20000000800 */
[----:B------:R-:W-:Y:S06]  /*0180*/  BAR.SYNC.DEFER_BLOCKING 0x0 ;  /* 0x0000000000007b1d */ /* 0x000fec0000010000 */
[----:B------:R-:W-:Y:S05]  /*0190*/  BRA.U !UP0, `(.L_x_0) ;  /* 0x00000001082c7547 */ /* 0x000fea000b800000 */
[----:B------:R-:W-:-:S07]  /*01a0*/  LEA R4, R2, R3, 0x2 ;  /* 0x0000000302047211 */ /* 0x000fce00078e10ff */
.L_x_1:
[----:B------:R-:W-:Y:S02]  /*01b0*/  USHF.R.U32.HI UR4, URZ, 0x1, UR5 ;  /* 0x00000001ff047899 */ /* 0x000fe40008011605 */
[----:B------:R-:W-:-:S04]  /*01c0*/  UISETP.GT.U32.AND UP0, UPT, UR5, 0x83, UPT ;  /* 0x000000830500788c */ /* 0x000fc8000bf04070 */
[----:B------:R-:W-:Y:S01]  /*01d0*/  ISETP.NE.AND P1, PT, R2, UR4, PT ;  /* 0x0000000402007c0c */ /* 0x000fe2000bf25270 */
[----:B------:R-:W-:-:S12]  /*01e0*/  UMOV UR5, UR4 ;  /* 0x0000000400057c82 */ /* 0x000fd80008000000 */
[----:B------:R-:W-:Y:S04]  /*01f0*/  @!P1 LDS R5, [R4] ;  /* 0x0000000004059984 */ /* 0x000fe80000000800 */
[----:B-1----:R-:W1:Y:S02]  /*0200*/  @!P1 LDS R6, [R3] ;  /* 0x0000000003069984 */ /* 0x002e640000000800 */
[----:B-1----:R-:W-:-:S05]  /*0210*/  @!P1 FADD R6, R5, R6 ;  /* 0x0000000605069221 */ /* 0x002fca0000000000 */
[----:B------:R1:W-:Y:S01]  /*0220*/  @!P1 STS [R3], R6 ;  /* 0x0000000603009388 */ /* 0x0003e20000000800 */
[----:B------:R-:W-:Y:S06]  /*0230*/  BAR.SYNC.DEFER_BLOCKING 0x0 ;  /* 0x0000000000007b1d */ /* 0x000fec0000010000 */
[----:B------:R-:W-:Y:S05]  /*0240*/  BRA.U UP0, `(.L_x_1) ;  /* 0xfffffffd00d87547 */ /* 0x000fea000b83ffff */
.L_x_0:
[----:B------:R-:W-:Y:S05]  /*0250*/  @P0 EXIT ;  /* 0x000000000000094d */ /* 0x000fea0003800000 */
[----:B------:R-:W-:Y:S01]  /*0260*/  LDS R4, [R3+0x80] ;  /* 0x0000800003047984 */ /* 0x000fe20000000800 */
[----:B------:R-:W-:-:S03]  /*0270*/  ISETP.NE.AND P0, PT, R2, RZ, PT ;  /* 0x000000ff0200720c */ /* 0x000fc60003f05270 */
[----:B------:R-:W2:Y:S04]  /*0280*/  LDS R5, [R3] ;  /* 0x0000000003057984 */ /* 0x000ea80000000800 */
[----:B------:R-:W3:Y:S04]  /*0290*/  LDS R7, [R3+0x40] ;  /* 0x0000400003077984 */ /* 0x000ee80000000800 */
[----:B------:R-:W4:Y:S04]  /*02a0*/  LDS R9, [R3+0x20] ;  /* 0x0000200003097984 */ /* 0x000f280000000800 */
[----:B------:R-:W5:Y:S04]  /*02b0*/  LDS R11, [R3+0x10] ;  /* 0x00001000030b7984 */ /* 0x000f680000000800 */
[----:B------:R-:W0:Y:S04]  /*02c0*/  LDS R13, [R3+0x8] ;  /* 0x00000800030d7984 */ /* 0x000e280000000800 */
[----:B------:R-:W1:Y:S01]  /*02d0*/  LDS R15, [R3+0x4] ;  /* 0x00000400030f7984 */ /* 0x000e620000000800 */
[----:B--2---:R-:W-:-:S04]  /*02e0*/  FADD R4, R4, R5 ;  /* 0x0000000504047221 */ /* 0x004fc80000000000 */
[----:B---3--:R-:W-:-:S04]  /*02f0*/  FADD R4, R4, R7 ;  /* 0x0000000704047221 */ /* 0x008fc80000000000 */
[----:B----4-:R-:W-:-:S04]  /*0300*/  FADD R4, R4, R9 ;  /* 0x0000000904047221 */ /* 0x010fc80000000000 */
[----:B-----5:R-:W-:-:S04]  /*0310*/  FADD R4, R4, R11 ;  /* 0x0000000b04047221 */ /* 0x020fc80000000000 */
[----:B0-----:R-:W-:-:S04]  /*0320*/  FADD R4, R4, R13 ;  /* 0x0000000d04047221 */ /* 0x001fc80000000000 */
[----:B-1----:R-:W-:-:S05]  /*0330*/  FADD R4, R4, R15 ;  /* 0x0000000f04047221 */ /* 0x002fca0000000000 */
[----:B------:R0:W-:Y:S01]  /*0340*/  STS [R3], R4 ;  /* 0x0000000403007388 */ /* 0x0001e20000000800 */
[----:B------:R-:W-:Y:S05]  /*0350*/  @P0 EXIT ;  /* 0x000000000000094d */ /* 0x000fea0003800000 */
[----:B------:R-:W1:Y:S01]  /*0360*/  S2UR UR5, SR_CgaCtaId ;  /* 0x00000000000579c3 */ /* 0x000e620000008800 */
[----:B------:R-:W-:-:S07]  /*0370*/  UMOV UR4, 0x400 ;  /* 0x0000040000047882 */ /* 0x000fce0000000000 */
[----:B0-----:R-:W0:Y:S01]  /*0380*/  LDC.64 R2, c[0x0][0x388] ;  /* 0x0000e200ff027b82 */ /* 0x001e220000000a00 */
[----:B-1----:R-:W-:Y:S01]  /*0390*/  ULEA UR4, UR5, UR4, 0x18 ;  /* 0x0000000405047291 */ /* 0x002fe2000f8ec0ff */
[----:B0-----:R-:W-:-:S08]  /*03a0*/  IMAD.WIDE.U32 R2, R0, 0x4, R2 ;  /* 0x0000000400027825 */ /* 0x001fd000078e0002 */
[----:B------:R-:W0:Y:S04]  /*03b0*/  LDS R5, [UR4] ;  /* 0x00000004ff057984 */ /* 0x000e280008000800 */
[----:B0-----:R-:W-:Y:S01]  /*03c0*/  STG.E desc[UR8][R2.64], R5 ;  /* 0x0000000502007986 */ /* 0x001fe2000c101908 */
[----:B------:R-:W-:Y:S05]  /*03d0*/  EXIT ;  /* 0x000000000000794d */ /* 0x000fea0003800000 */
.L_x_2:
[----:B------:R-:W-:-:S00]  /*03e0*/  BRA `(.L_x_2) ;  /* 0xfffffffc00fc7947 */ /* 0x000fc0000383ffff */
[----:B------:R-:W-:-:S00]  /*03f0*/  NOP ;  /* 0x0000000000007918 */ /* 0x000fc00000000000 */
        /* <DEDUP_REMOVED lines=8> */
.L_x_10:


//--------------------- .text._Z11Sum3_KernelPfS_i --------------------------
	.section	.text._Z11Sum3_KernelPfS_i,"ax",@progbits
	.align	128
        .global         _Z11Sum3_KernelPfS_i
        .type           _Z11Sum3_KernelPfS_i,@function
        .size           _Z11Sum3_KernelPfS_i,(.L_x_11 - _Z11Sum3_KernelPfS_i)
        .other          _Z11Sum3_KernelPfS_i,@"STO_CUDA_ENTRY STV_DEFAULT"
_Z11Sum3_KernelPfS_i:
.text._Z11Sum3_KernelPfS_i:
[----:B------:R-:W-:Y:S01]  /*0000*/  LDC R1, c[0x0][0x37c] ;  /* 0x0000df00ff017b82 */ /* 0x000fe20000000800 */
[----:B------:R-:W0:Y:S01]  /*0010*/  S2R R11, SR_CTAID.X ;  /* 0x00000000000b7919 */ /* 0x000e220000002500 */
[----:B------:R-:W1:Y:S01]  /*0020*/  LDCU UR4, c[0x0][0x360] ;  /* 0x00006c00ff0477ac */ /* 0x000e620008000800 */
[----:B------:R-:W2:Y:S01]  /*0030*/  S2R R9, SR_TID.X ;  /* 0x0000000000097919 */ /* 0x000ea20000002100 */
[----:B------:R-:W3:Y:S01]  /*0040*/  LDCU UR5, c[0x0][0x390] ;  /* 0x00007200ff0577ac */ /* 0x000ee20008000800 */
[----:B------:R-:W4:Y:S01]  /*0050*/  LDCU.64 UR6, c[0x0][0x358] ;  /* 0x00006b00ff0677ac */ /* 0x000f220008000a00 */
[----:B-1----:R-:W-:Y:S02]  /*0060*/  IMAD.U32 R6, RZ, RZ, UR4 ;  /* 0x00000004ff067e24 */ /* 0x002fe4000f8e00ff */
[----:B0-----:R-:W-:-:S04]  /*0070*/  IMAD R0, R11, UR4, RZ ;  /* 0x000000040b007c24 */ /* 0x001fc8000f8e02ff */
[----:B--2---:R-:W-:-:S05]  /*0080*/  IMAD R3, R0, 0x2, R9 ;  /* 0x0000000200037824 */ /* 0x004fca00078e0209 */
[----:B---3--:R-:W-:-:S13]  /*0090*/  ISETP.GE.U32.AND P1, PT, R3, UR5, PT ;  /* 0x0000000503007c0c */ /* 0x008fda000bf26070 */
[----:B------:R-:W0:Y:S01]  /*00a0*/  @!P1 LDC.64 R4, c[0x0][0x380] ;  /* 0x0000e000ff049b82 */ /* 0x000e220000000a00 */
[C---:B------:R-:W-:Y:S01]  /*00b0*/  @!P1 IADD3 R7, PT, PT, R3.reuse, R6, RZ ;  /* 0x0000000603079210 */ /* 0x040fe20007ffe0ff */
[----:B0-----:R-:W-:-:S04]  /*00c0*/  @!P1 IMAD.WIDE.U32 R2, R3, 0x4, R4 ;  /* 0x0000000403029825 */ /* 0x001fc800078e0004 */
[----:B------:R-:W-:Y:S02]  /*00d0*/  @!P1 IMAD.WIDE.U32 R4, R7, 0x4, R4 ;  /* 0x0000000407049825 */ /* 0x000fe400078e0004 */
[----:B----4-:R-:W2:Y:S04]  /*00e0*/  @!P1 LDG.E R2, desc[UR6][R2.64] ;  /* 0x0000000602029981 */ /* 0x010ea8000c1e1900 */
[----:B------:R-:W2:Y:S01]  /*00f0*/  @!P1 LDG.E R5, desc[UR6][R4.64] ;  /* 0x0000000604059981 */ /* 0x000ea2000c1e1900 */
[----:B------:R-:W0:Y:S01]  /*0100*/  S2UR UR5, SR_CgaCtaId ;  /* 0x00000000000579c3 */ /* 0x000e220000008800 */
[----:B------:R-:W-:Y:S01]  /*0110*/  UMOV UR4, 0x400 ;  /* 0x0000040000047882 */ /* 0x000fe20000000000 */
[----:B------:R-:W-:Y:S01]  /*0120*/  ISETP.GE.U32.AND P0, PT, R6, 0x2, PT ;  /* 0x000000020600780c */ /* 0x000fe20003f06070 */
[----:B------:R-:W-:Y:S01]  /*0130*/  IMAD.MOV.U32 R7, RZ, RZ, RZ ;  /* 0x000000ffff077224 */ /* 0x000fe200078e00ff */
[----:B0-----:R-:W-:-:S06]  /*0140*/  ULEA UR4, UR5, UR4, 0x18 ;  /* 0x0000000405047291 */ /* 0x001fcc000f8ec0ff */
[C---:B------:R-:W-:Y:S01]  /*0150*/  LEA R0, R9.reuse, UR4, 0x2 ;  /* 0x0000000409007c11 */ /* 0x040fe2000f8e10ff */
[----:B--2---:R-:W-:Y:S01]  /*0160*/  @!P1 FADD R7, R2, R5 ;  /* 0x0000000502079221 */ /* 0x004fe20000000000 */
[----:B------:R-:W-:-:S04]  /*0170*/  ISETP.NE.AND P1, PT, R9, RZ, PT ;  /* 0x000000ff0900720c */ /* 0x000fc80003f25270 */
[----:B------:R0:W-:Y:S01]  /*0180*/  STS [R0], R7 ;  /* 0x0000000700007388 */ /* 0x0001e20000000800 */
[----:B------:R-:W-:Y:S06]  /*0190*/  BAR.SYNC.DEFER_BLOCKING 0x0 ;  /* 0x0000000000007b1d */ /* 0x000fec0000010000 */
[----:B------:R-:W-:Y:S05]  /*01a0*/  @!P0 BRA `(.L_x_3) ;  /* 0x00000000002c8947 */ /* 0x000fea0003800000 */
.L_x_4:
[----:B------:R-:W-:-:S04]  /*01b0*/  SHF.R.U32.HI R4, RZ, 0x1, R6 ;  /* 0x00000001ff047819 */ /* 0x000fc80000011606 */
[----:B------:R-:W-:-:S13]  /*01c0*/  ISETP.GE.U32.AND P0, PT, R9, R4, PT ;  /* 0x000000040900720c */ /* 0x000fda0003f06070 */
[----:B------:R-:W-:Y:S01]  /*01d0*/  @!P0 LEA R2, R4, R0, 0x2 ;  /* 0x0000000004028211 */ /* 0x000fe200078e10ff */
[----:B------:R-:W-:Y:S05]  /*01e0*/  @!P0 LDS R3, [R0] ;  /* 0x0000000000038984 */ /* 0x000fea0000000800 */
[----:B------:R-:W1:Y:S02]  /*01f0*/  @!P0 LDS R2, [R2] ;  /* 0x0000000002028984 */ /* 0x000e640000000800 */
[----:B-1----:R-:W-:-:S05]  /*0200*/  @!P0 FADD R3, R2, R3 ;  /* 0x0000000302038221 */ /* 0x002fca0000000000 */
[----:B------:R1:W-:Y:S01]  /*0210*/  @!P0 STS [R0], R3 ;  /* 0x0000000300008388 */ /* 0x0003e20000000800 */
[----:B------:R-:W-:Y:S01]  /*0220*/  BAR.SYNC.DEFER_BLOCKING 0x0 ;  /* 0x0000000000007b1d */ /* 0x000fe20000010000 */
[----:B------:R-:W-:Y:S02]  /*0230*/  ISETP.GT.U32.AND P0, PT, R6, 0x3, PT ;  /* 0x000000030600780c */ /* 0x000fe40003f04070 */
[----:B------:R-:W-:-:S11]  /*0240*/  MOV R6, R4 ;  /* 0x0000000400067202 */ /* 0x000fd60000000f00 */
[----:B-1----:R-:W-:Y:S05]  /*0250*/  @P0 BRA `(.L_x_4) ;  /* 0xfffffffc00d40947 */ /* 0x002fea000383ffff */
.L_x_3:
[----:B------:R-:W-:Y:S05]  /*0260*/  @P1 EXIT ;  /* 0x000000000000194d */ /* 0x000fea0003800000 */
[----:B------:R-:W1:Y:S01]  /*0270*/  S2UR UR5, SR_CgaCtaId ;  /* 0x00000000000579c3 */ /* 0x000e620000008800 */
[----:B------:R-:W-:-:S07]  /*0280*/  UMOV UR4, 0x400 ;  /* 0x0000040000047882 */ /* 0x000fce0000000000 */
[----:B------:R-:W2:Y:S01]  /*0290*/  LDC.64 R2, c[0x0][0x388] ;  /* 0x0000e200ff027b82 */ /* 0x000ea20000000a00 */
[----:B-1----:R-:W-:Y:S01]  /*02a0*/  ULEA UR4, UR5, UR4, 0x18 ;  /* 0x0000000405047291 */ /* 0x002fe2000f8ec0ff */
[----:B--2---:R-:W-:-:S08]  /*02b0*/  IMAD.WIDE.U32 R2, R11, 0x4, R2 ;  /* 0x000000040b027825 */ /* 0x004fd000078e0002 */
[----:B------:R-:W1:Y:S04]  /*02c0*/  LDS R5, [UR4] ;  /* 0x00000004ff057984 */ /* 0x000e680008000800 */
[----:B-1----:R-:W-:Y:S01]  /*02d0*/  STG.E desc[UR6][R2.64], R5 ;  /* 0x0000000502007986 */ /* 0x002fe2000c101906 */
[----:B------:R-:W-:Y:S05]  /*02e0*/  EXIT ;  /* 0x000000000000794d */ /* 0x000fea0003800000 */
.L_x_5:
        /* <DEDUP_REMOVED lines=9> */
.L_x_11:


//--------------------- .text._Z11Sum2_KernelPfS_i --------------------------
	.section	.text._Z11Sum2_KernelPfS_i,"ax",@progbits
	.align	128
        .global         _Z11Sum2_KernelPfS_i
        .type           _Z11Sum2_KernelPfS_i,@function
        .size           _Z11Sum2_KernelPfS_i,(.L_x_12 - _Z11Sum2_KernelPfS_i)
        .other          _Z11Sum2_KernelPfS_i,@"STO_CUDA_ENTRY STV_DEFAULT"
_Z11Sum2_KernelPfS_i:
.text._Z11Sum2_KernelPfS_i:
[----:B------:R-:W-:Y:S01]  /*0000*/  LDC R1, c[0x0][0x37c] ;  /* 0x0000df00ff017b82 */ /* 0x000fe20000000800 */
[----:B------:R-:W0:Y:S01]  /*0010*/  S2R R6, SR_TID.X ;  /* 0x0000000000067919 */ /* 0x000e220000002100 */
[----:B------:R-:W0:Y:S01]  /*0020*/  LDCU UR8, c[0x0][0x360] ;  /* 0x00006c00ff0877ac */ /* 0x000e220008000800 */
[----:B------:R-:W-:Y:S01]  /*0030*/  IMAD.MOV.U32 R9, RZ, RZ, RZ ;  /* 0x000000ffff097224 */ /* 0x000fe200078e00ff */
[----:B------:R-:W0:Y:S01]  /*0040*/  S2R R7, SR_CTAID.X ;  /* 0x0000000000077919 */ /* 0x000e220000002500 */
[----:B------:R-:W1:Y:S01]  /*0050*/  LDCU UR4, c[0x0][0x390] ;  /* 0x00007200ff0477ac */ /* 0x000e620008000800 */
[----:B------:R-:W2:Y:S01]  /*0060*/  LDCU.64 UR6, c[0x0][0x358] ;  /* 0x00006b00ff0677ac */ /* 0x000ea20008000a00 */
[----:B0-----:R-:W-:-:S05]  /*0070*/  IMAD R5, R7, UR8, R6 ;  /* 0x0000000807057c24 */ /* 0x001fca000f8e0206 */
[----:B-1----:R-:W-:-:S13]  /*0080*/  ISETP.GE.U32.AND P0, PT, R5, UR4, PT ;  /* 0x0000000405007c0c */ /* 0x002fda000bf06070 */
[----:B------:R-:W0:Y:S02]  /*0090*/  @!P0 LDC.64 R2, c[0x0][0x380] ;  /* 0x0000e000ff028b82 */ /* 0x000e240000000a00 */
[----:B0-----:R-:W-:-:S05]  /*00a0*/  @!P0 IMAD.WIDE.U32 R2, R5, 0x4, R2 ;  /* 0x0000000405028825 */ /* 0x001fca00078e0002 */
[----:B--2---:R-:W2:Y:S01]  /*00b0*/  @!P0 LDG.E R9, desc[UR6][R2.64] ;  /* 0x0000000602098981 */ /* 0x004ea2000c1e1900 */
[----:B------:R-:W0:Y:S01]  /*00c0*/  S2UR UR5, SR_CgaCtaId ;  /* 0x00000000000579c3 */ /* 0x000e220000008800 */
[----:B------:R-:W-:Y:S01]  /*00d0*/  IMAD.U32 R4, RZ, RZ, UR8 ;  /* 0x00000008ff047e24 */ /* 0x000fe2000f8e00ff */
[----:B------:R-:W-:Y:S01]  /*00e0*/  UMOV UR4, 0x400 ;  /* 0x0000040000047882 */ /* 0x000fe20000000000 */
[----:B------:R-:W-:-:S03]  /*00f0*/  ISETP.NE.AND P0, PT, R6, RZ, PT ;  /* 0x000000ff0600720c */ /* 0x000fc60003f05270 */
[----:B------:R-:W-:Y:S01]  /*0100*/  ISETP.GE.U32.AND P1, PT, R4, 0x2, PT ;  /* 0x000000020400780c */ /* 0x000fe20003f26070 */
[----:B0-----:R-:W-:-:S06]  /*0110*/  ULEA UR4, UR5, UR4, 0x18 ;  /* 0x0000000405047291 */ /* 0x001fcc000f8ec0ff */
[----:B------:R-:W-:-:S05]  /*0120*/  LEA R0, R6, UR4, 0x2 ;  /* 0x0000000406007c11 */ /* 0x000fca000f8e10ff */
[----:B--2---:R0:W-:Y:S01]  /*0130*/  STS [R0], R9 ;  /* 0x0000000900007388 */ /* 0x0041e20000000800 */
[----:B------:R-:W-:Y:S06]  /*0140*/  BAR.SYNC.DEFER_BLOCKING 0x0 ;  /* 0x0000000000007b1d */ /* 0x000fec0000010000 */
[----:B------:R-:W-:Y:S05]  /*0150*/  @!P1 BRA `(.L_x_6) ;  /* 0x00000000002c9947 */ /* 0x000fea0003800000 */
.L_x_7:
        /* <DEDUP_REMOVED lines=8> */
[----:B------:R-:W-:Y:S01]  /*01e0*/  ISETP.GT.U32.AND P1, PT, R4, 0x3, PT ;  /* 0x000000030400780c */ /* 0x000fe20003f24070 */
[----:B------:R-:W-:-:S12]  /*01f0*/  IMAD.MOV.U32 R4, RZ, RZ, R5 ;  /* 0x000000ffff047224 */ /* 0x000fd800078e0005 */
[----:B-1----:R-:W-:Y:S05]  /*0200*/  @P1 BRA `(.L_x_7) ;  /* 0xfffffffc00d41947 */ /* 0x002fea000383ffff */
.L_x_6:
        /* <DEDUP_REMOVED lines=9> */
.L_x_8:
        /* <DEDUP_REMOVED lines=14> */
.L_x_12:


//--------------------- .text._Z11Sum1_KernelPfS_i --------------------------
	.section	.text._Z11Sum1_KernelPfS_i,"ax",@progbits
	.align	128
        .global         _Z11Sum1_KernelPfS_i
        .type           _Z11Sum1_KernelPfS_i,@function
        .size           _Z11Sum1_KernelPfS_i,(.L_x_13 - _Z11Sum1_KernelPfS_i)
        .other          _Z11Sum1_KernelPfS_i,@"STO_CUDA_ENTRY STV_DEFAULT"
_Z11Sum1_KernelPfS_i:
.text._Z11Sum1_KernelPfS_i:
[----:B------:R-:W-:Y:S01]  /*0000*/  LDC R1, c[0x0][0x37c] ;  /* 0x0000df00ff017b82 */ /* 0x000fe20000000800 */
[----:B------:R-:W0:Y:S01]  /*0010*/  S2R R9, SR_TID.X ;  /* 0x0000000000097919 */ /* 0x000e220000002100 */
[----:B------:R-:W0:Y:S01]  /*0020*/  LDCU UR4, c[0x0][0x360] ;  /* 0x00006c00ff0477ac */ /* 0x000e220008000800 */
[----:B------:R-:W-:Y:S01]  /*0030*/  HFMA2 R7, -RZ, RZ, 0, 0 ;  /* 0x00000000ff077431 */ /* 0x000fe200000001ff */
        /* <DEDUP_REMOVED lines=9> */
[----:B------:R-:W-:Y:S01]  /*00d0*/  UMOV UR4, 0x400 ;  /* 0x0000040000047882 */ /* 0x000fe20000000000 */
[C---:B------:R-:W-:Y:S02]  /*00e0*/  LOP3.LUT R4, R9.reuse, 0x1, RZ, 0xc0, !PT ;  /* 0x0000000109047812 */ /* 0x040fe400078ec0ff */
[----:B------:R-:W-:Y:S02]  /*00f0*/  LOP3.LUT P1, RZ, R9, 0x7, RZ, 0xc0, !PT ;  /* 0x0000000709ff7812 */ /* 0x000fe4000782c0ff */
[----:B------:R-:W-:Y:S01]  /*0100*/  ISETP.NE.U32.AND P0, PT, R4, 0x1, PT ;  /* 0x000000010400780c */ /* 0x000fe20003f05070 */
[----:B0-----:R-:W-:-:S06]  /*0110*/  ULEA UR4, UR5, UR4, 0x18 ;  /* 0x0000000405047291 */ /* 0x001fcc000f8ec0ff */
[----:B------:R-:W-:-:S05]  /*0120*/  LEA R4, R9, UR4, 0x2 ;  /* 0x0000000409047c11 */ /* 0x000fca000f8e10ff */
[----:B--2---:R-:W-:Y:S01]  /*0130*/  STS [R4], R7 ;  /* 0x0000000704007388 */ /* 0x004fe20000000800 */
[----:B------:R-:W-:Y:S06]  /*0140*/  BAR.SYNC.DEFER_BLOCKING 0x0 ;  /* 0x0000000000007b1d */ /* 0x000fec0000010000 */
[----:B------:R-:W-:Y:S04]  /*0150*/  @P0 LDS R5, [R4+0x4] ;  /* 0x0000040004050984 */ /* 0x000fe80000000800 */
[----:B------:R-:W0:Y:S02]  /*0160*/  @P0 LDS R6, [R4] ;  /* 0x0000000004060984 */ /* 0x000e240000000800 */
[----:B0-----:R-:W-:-:S05]  /*0170*/  @P0 FADD R5, R5, R6 ;  /* 0x0000000605050221 */ /* 0x001fca0000000000 */
[----:B------:R-:W-:Y:S01]  /*0180*/  @P0 STS [R4], R5 ;  /* 0x0000000504000388 */ /* 0x000fe20000000800 */
[----:B------:R-:W-:Y:S01]  /*0190*/  BAR.SYNC.DEFER_BLOCKING 0x0 ;  /* 0x0000000000007b1d */ /* 0x000fe20000010000 */
[----:B------:R-:W-:-:S05]  /*01a0*/  LOP3.LUT P0, RZ, R9, 0x1f, RZ, 0xc0, !PT ;  /* 0x0000001f09ff7812 */ /* 0x000fca000780c0ff */
[----:B------:R-:W-:Y:S04]  /*01b0*/  @!P1 LDS R2, [R4+0x10] ;  /* 0x0000100004029984 */ /* 0x000fe80000000800 */
[----:B------:R-:W0:Y:S02]  /*01c0*/  @!P1 LDS R3, [R4] ;  /* 0x0000000004039984 */ /* 0x000e240000000800 */
[----:B0-----:R-:W-:-:S05]  /*01d0*/  @!P1 FADD R3, R2, R3 ;  /* 0x0000000302039221 */ /* 0x001fca0000000000 */
[----:B------:R-:W-:Y:S01]  /*01e0*/  @!P1 STS [R4], R3 ;  /* 0x0000000304009388 */ /* 0x000fe20000000800 */
        /* <DEDUP_REMOVED lines=13> */
[----:B------:R-:W-:-:S05]  /*02c0*/  ISETP.NE.AND P1, PT, R9, RZ, PT ;  /* 0x000000ff0900720c */ /* 0x000fca0003f25270 */
[----:B------:R-:W-:Y:S04]  /*02d0*/  @!P0 LDS R2, [R4+0x400] ;  /* 0x0004000004028984 */ /* 0x000fe80000000800 */
[----:B------:R-:W0:Y:S02]  /*02e0*/  @!P0 LDS R3, [R4] ;  /* 0x0000000004038984 */ /* 0x000e240000000800 */
[----:B0-----:R-:W-:-:S05]  /*02f0*/  @!P0 FADD R3, R2, R3 ;  /* 0x0000000302038221 */ /* 0x001fca0000000000 */
[----:B------:R-:W-:Y:S01]  /*0300*/  @!P0 STS [R4], R3 ;  /* 0x0000000304008388 */ /* 0x000fe20000000800 */
[----:B------:R-:W-:Y:S06]  /*0310*/  BAR.SYNC.DEFER_BLOCKING 0x0 ;  /* 0x0000000000007b1d */ /* 0x000fec0000010000 */
[----:B------:R-:W-:Y:S04]  /*0320*/  @!P1 LDS R2, [UR4+0x1000] ;  /* 0x00100004ff029984 */ /* 0x000fe80008000800 */
[----:B------:R-:W0:Y:S02]  /*0330*/  @!P1 LDS R7, [R4] ;  /* 0x0000000004079984 */ /* 0x000e240000000800 */
[----:B0-----:R-:W-:-:S05]  /*0340*/  @!P1 FADD R7, R2, R7 ;  /* 0x0000000702079221 */ /* 0x001fca0000000000 */
[----:B------:R0:W-:Y:S01]  /*0350*/  @!P1 STS [R4], R7 ;  /* 0x0000000704009388 */ /* 0x0001e20000000800 */
[----:B------:R-:W-:Y:S06]  /*0360*/  BAR.SYNC.DEFER_BLOCKING 0x0 ;  /* 0x0000000000007b1d */ /* 0x000fec0000010000 */
[----:B------:R-:W-:Y:S05]  /*0370*/  @P1 EXIT ;  /* 0x000000000000194d */ /* 0x000fea0003800000 */
[----:B------:R-:W1:Y:S01]  /*0380*/  LDS R5, [UR4] ;  /* 0x00000004ff057984 */ /* 0x000e620008000800 */
[----:B------:R-:W2:Y:S02]  /*0390*/  LDC.64 R2, c[0x0][0x388] ;  /* 0x0000e200ff027b82 */ /* 0x000ea40000000a00 */
[----:B--2---:R-:W-:-:S05]  /*03a0*/  IMAD.WIDE.U32 R2, R0, 0x4, R2 ;  /* 0x0000000400027825 */ /* 0x004fca00078e0002 */
[----:B-1----:R-:W-:Y:S01]  /*03b0*/  STG.E desc[UR6][R2.64], R5 ;  /* 0x0000000502007986 */ /* 0x002fe2000c101906 */
[----:B------:R-:W-:Y:S05]  /*03c0*/  EXIT ;  /* 0x000000000000794d */ /* 0x000fea0003800000 */
.L_x_9:
        /* <DEDUP_REMOVED lines=11> */
.L_x_13:


//--------------------- .nv.shared._Z11Sum4_KernelPfS_i --------------------------
	.section	.nv.shared._Z11Sum4_KernelPfS_i,"aw",@nobits
	.sectionflags	@""
	.align	16
	.zero		1024


//--------------------- .nv.shared.reserved.0     --------------------------
	.section	.nv.shared.reserved.0,"aw",@nobits
	.weak		__nv_reservedSMEM_offset_0_alias
	.size		__nv_reservedSMEM_offset_0_alias, 0, 64
	.other		__nv_reservedSMEM_offset_0_alias,@"STO_CUDA_RESERVED_SHARED STV_DEFAULT"
__nv_reservedSMEM_offset_0_alias:
	.zero		0
	.zero		64


//--------------------- .nv.shared._Z11Sum3_KernelPfS_i --------------------------
	.section	.nv.shared._Z11Sum3_KernelPfS_i,"aw",@nobits
	.sectionflags	@""
	.align	16
	.zero		1024


//--------------------- .nv.shared._Z11Sum2_KernelPfS_i --------------------------
	.section	.nv.shared._Z11Sum2_KernelPfS_i,"aw",@nobits
	.sectionflags	@""
	.align	16
	.zero		1024


//--------------------- .nv.shared._Z11Sum1_KernelPfS_i --------------------------
	.section	.nv.shared._Z11Sum1_KernelPfS_i,"aw",@nobits
	.sectionflags	@""
	.align	16
	.zero		1024


//--------------------- .nv.constant0._Z11Sum4_KernelPfS_i --------------------------
	.section	.nv.constant0._Z11Sum4_KernelPfS_i,"a",@progbits
	.sectionflags	@""
	.align	4
.nv.constant0._Z11Sum4_KernelPfS_i:
	.zero		916


//--------------------- .nv.constant0._Z11Sum3_KernelPfS_i --------------------------
	.section	.nv.constant0._Z11Sum3_KernelPfS_i,"a",@progbits
	.sectionflags	@""
	.align	4
.nv.constant0._Z11Sum3_KernelPfS_i:
	.zero		916


//--------------------- .nv.constant0._Z11Sum2_KernelPfS_i --------------------------
	.section	.nv.constant0._Z11Sum2_KernelPfS_i,"a",@progbits
	.sectionflags	@""
	.align	4
.nv.constant0._Z11Sum2_KernelPfS_i:
	.zero		916


//--------------------- .nv.constant0._Z11Sum1_KernelPfS_i --------------------------
	.section	.nv.constant0._Z11Sum1_KernelPfS_i,"a",@progbits
	.sectionflags	@""
	.align	4
.nv.constant0._Z11Sum1_KernelPfS_i:
	.zero		916


//--------------------- SYMBOLS --------------------------

	.type		.nv.reservedSmem.offset0,@object
	.size		.nv.reservedSmem.offset0,0x4
	.type		.nv.reservedSmem.cap,@object
	.size		.nv.reservedSmem.cap,0x4
